//
// Generated by NVIDIA NVVM Compiler
//
// Compiler Build ID: CL-36424714
// Cuda compilation tools, release 13.0, V13.0.88
// Based on NVVM 20.0.0
//

.version 9.0
.target sm_100
.address_size 64

	// .globl	_Z6reducePiicS_
// _ZZ6reducePiicS_E9partialOp has been demoted

.visible .entry _Z6reducePiicS_(
	.param .u64 .ptr .align 1 _Z6reducePiicS__param_0,
	.param .u32 _Z6reducePiicS__param_1,
	.param .u8 _Z6reducePiicS__param_2,
	.param .u64 .ptr .align 1 _Z6reducePiicS__param_3
)
{
	.reg .pred 	%p<18>;
	.reg .b16 	%rs<4>;
	.reg .b32 	%r<40>;
	.reg .b64 	%rd<11>;
	// demoted variable
	.shared .align 4 .b8 _ZZ6reducePiicS_E9partialOp[256];
	ld.param.u64 	%rd3, [_Z6reducePiicS__param_0];
	ld.param.u32 	%r23, [_Z6reducePiicS__param_1];
	ld.param.s8 	%rs1, [_Z6reducePiicS__param_2];
	ld.param.u64 	%rd2, [_Z6reducePiicS__param_3];
	cvta.to.global.u64 	%rd1, %rd3;
	mov.u32 	%r1, %tid.x;
	mov.u32 	%r2, %ctaid.x;
	mov.u32 	%r3, %ntid.x;
	mad.lo.s32 	%r24, %r2, %r3, %r1;
	shl.b32 	%r4, %r24, 1;
	setp.ge.s32 	%p1, %r4, %r23;
	@%p1 bra 	$L__BB0_27;
	add.s32 	%r25, %r4, 1;
	setp.eq.s32 	%p2, %r25, %r23;
	@%p2 bra 	$L__BB0_11;
	mul.wide.s32 	%rd4, %r4, 4;
	add.s64 	%rd5, %rd1, %rd4;
	ld.global.u32 	%r5, [%rd5];
	ld.global.u32 	%r6, [%rd5+4];
	mov.b32 	%r37, 0;
	setp.gt.s16 	%p3, %rs1, 111;
	@%p3 bra 	$L__BB0_6;
	setp.eq.s16 	%p6, %rs1, 104;
	@%p6 bra 	$L__BB0_10;
	setp.eq.s16 	%p7, %rs1, 108;
	@%p7 bra 	$L__BB0_5;
	bra.uni 	$L__BB0_12;
$L__BB0_5:
	min.s32 	%r37, %r5, %r6;
	bra.uni 	$L__BB0_12;
$L__BB0_6:
	setp.eq.s16 	%p4, %rs1, 112;
	@%p4 bra 	$L__BB0_9;
	setp.ne.s16 	%p5, %rs1, 115;
	@%p5 bra 	$L__BB0_12;
	add.s32 	%r37, %r6, %r5;
	bra.uni 	$L__BB0_12;
$L__BB0_9:
	mul.lo.s32 	%r37, %r6, %r5;
	bra.uni 	$L__BB0_12;
$L__BB0_10:
	max.s32 	%r37, %r5, %r6;
	bra.uni 	$L__BB0_12;
$L__BB0_11:
	mul.wide.s32 	%rd6, %r4, 4;
	add.s64 	%rd7, %rd1, %rd6;
	ld.global.u32 	%r37, [%rd7];
$L__BB0_12:
	shl.b32 	%r28, %r1, 2;
	mov.u32 	%r29, _ZZ6reducePiicS_E9partialOp;
	add.s32 	%r13, %r29, %r28;
	st.shared.u32 	[%r13], %r37;
	mov.b32 	%r38, 1;
$L__BB0_13:
	bar.sync 	0;
	shl.b32 	%r15, %r38, 1;
	add.s32 	%r30, %r15, -1;
	and.b32  	%r31, %r30, %r1;
	setp.ne.s32 	%p8, %r31, 0;
	add.s32 	%r32, %r38, %r1;
	setp.ge.u32 	%p9, %r32, %r23;
	or.pred  	%p10, %p9, %p8;
	@%p10 bra 	$L__BB0_24;
	ld.shared.u32 	%r16, [%r13];
	shl.b32 	%r34, %r38, 2;
	add.s32 	%r35, %r13, %r34;
	ld.shared.u32 	%r17, [%r35];
	mov.b32 	%r39, 0;
	setp.gt.s16 	%p11, %rs1, 111;
	@%p11 bra 	$L__BB0_18;
	setp.eq.s16 	%p14, %rs1, 104;
	@%p14 bra 	$L__BB0_22;
	setp.eq.s16 	%p15, %rs1, 108;
	@%p15 bra 	$L__BB0_17;
	bra.uni 	$L__BB0_23;
$L__BB0_17:
	min.s32 	%r39, %r16, %r17;
	bra.uni 	$L__BB0_23;
$L__BB0_18:
	setp.eq.s16 	%p12, %rs1, 112;
	@%p12 bra 	$L__BB0_21;
	setp.ne.s16 	%p13, %rs1, 115;
	@%p13 bra 	$L__BB0_23;
	add.s32 	%r39, %r17, %r16;
	bra.uni 	$L__BB0_23;
$L__BB0_21:
	mul.lo.s32 	%r39, %r17, %r16;
	bra.uni 	$L__BB0_23;
$L__BB0_22:
	max.s32 	%r39, %r16, %r17;
$L__BB0_23:
	st.shared.u32 	[%r13], %r39;
$L__BB0_24:
	setp.le.u32 	%p16, %r15, %r3;
	mov.u32 	%r38, %r15;
	@%p16 bra 	$L__BB0_13;
	setp.ne.s32 	%p17, %r1, 0;
	@%p17 bra 	$L__BB0_27;
	ld.shared.u32 	%r36, [_ZZ6reducePiicS_E9partialOp];
	cvta.to.global.u64 	%rd8, %rd2;
	mul.wide.u32 	%rd9, %r2, 4;
	add.s64 	%rd10, %rd8, %rd9;
	st.global.u32 	[%rd10], %r36;
$L__BB0_27:
	ret;

}


// ===== COMPILED SASS (sm_100) =====

	.target	sm_100

	.elftype	@"ET_EXEC"


//--------------------- .note.nv.tkinfo           --------------------------
	.section	.note.nv.tkinfo,"",@"SHT_NOTE"
	.sectionflags	@"SHF_NOTE_NV_TKINFO"
	.tkinfo
        /*0018*/ 	.word	0x00000002
        /*0030*/ 	.string	""
        /*0030*/ 	.string	"ptxas"
        /*0030*/ 	.string	"Cuda compilation tools, release 13.0, V13.0.88"
        /*0030*/ 	.string	"Build cuda_13.0.r13.0/compiler.36424714_0"
        /*0030*/ 	.string	"-arch sm_100 -m 64 "



//--------------------- .note.nv.cuinfo           --------------------------
	.section	.note.nv.cuinfo,"",@"SHT_NOTE"
	.sectionflags	@"SHF_NOTE_NV_CUINFO"
        /*0018*/ 	.short	0x0002
        /*001a*/ 	.short	0x0064
        /*001c*/ 	.short	0x0082
	.zero		2


//--------------------- .nv.info                  --------------------------
	.section	.nv.info,"",@"SHT_CUDA_INFO"
	.align	4


	//----- nvinfo : EIATTR_REGCOUNT
	.align		4
        /*0000*/ 	.byte	0x04, 0x2f
        /*0002*/ 	.short	(.L_1 - .L_0)
	.align		4
.L_0:
        /*0004*/ 	.word	index@(_Z6reducePiicS_)
        /*0008*/ 	.word	0x0000000c


	//----- nvinfo : EIATTR_FRAME_SIZE
	.align		4
.L_1:
        /*000c*/ 	.byte	0x04, 0x11
        /*000e*/ 	.short	(.L_3 - .L_2)
	.align		4
.L_2:
        /*0010*/ 	.word	index@(_Z6reducePiicS_)
        /*0014*/ 	.word	0x00000000


	//----- nvinfo : EIATTR_MIN_STACK_SIZE
	.align		4
.L_3:
        /*0018*/ 	.byte	0x04, 0x12
        /*001a*/ 	.short	(.L_5 - .L_4)
	.align		4
.L_4:
        /*001c*/ 	.word	index@(_Z6reducePiicS_)
        /*0020*/ 	.word	0x00000000
.L_5:


//--------------------- .nv.compat                --------------------------
	.section	.nv.compat,"",@"SHT_CUDA_COMPAT_INFO"
	.align	4
        /*0000*/ 	.byte	0x02, 0x09, 0x00, 0x00, 0x02, 0x02, 0x01, 0x00, 0x02, 0x05, 0x05, 0x00, 0x03, 0x07, 0x01, 0x01
        /*0010*/ 	.byte	0x02, 0x03, 0x00, 0x00, 0x02, 0x06, 0x01, 0x00, 0x04, 0x0b, 0x08, 0x00, 0x09, 0x00, 0x00, 0x00
        /*0020*/ 	.byte	0x00, 0x00, 0x00, 0x00


//--------------------- .nv.info._Z6reducePiicS_  --------------------------
	.section	.nv.info._Z6reducePiicS_,"",@"SHT_CUDA_INFO"
	.sectionflags	@""
	.align	4


	//----- nvinfo : EIATTR_CUDA_API_VERSION
	.align		4
        /*0000*/ 	.byte	0x04, 0x37
        /*0002*/ 	.short	(.L_7 - .L_6)
.L_6:
        /*0004*/ 	.word	0x00000082


	//----- nvinfo : EIATTR_KPARAM_INFO
	.align		4
.L_7:
        /*0008*/ 	.byte	0x04, 0x17
        /*000a*/ 	.short	(.L_9 - .L_8)
.L_8:
        /*000c*/ 	.word	0x00000000
        /*0010*/ 	.short	0x0003
        /*0012*/ 	.short	0x0010
        /*0014*/ 	.byte	0x00, 0xf5, 0x21, 0x00


	//----- nvinfo : EIATTR_KPARAM_INFO
	.align		4
.L_9:
        /*0018*/ 	.byte	0x04, 0x17
        /*001a*/ 	.short	(.L_11 - .L_10)
.L_10:
        /*001c*/ 	.word	0x00000000
        /*0020*/ 	.short	0x0002
        /*0022*/ 	.short	0x000c
        /*0024*/ 	.byte	0x00, 0xf0, 0x05, 0x00


	//----- nvinfo : EIATTR_KPARAM_INFO
	.align		4
.L_11:
        /*0028*/ 	.byte	0x04, 0x17
        /*002a*/ 	.short	(.L_13 - .L_12)
.L_12:
        /*002c*/ 	.word	0x00000000
        /*0030*/ 	.short	0x0001
        /*0032*/ 	.short	0x0008
        /*0034*/ 	.byte	0x00, 0xf0, 0x11, 0x00


	//----- nvinfo : EIATTR_KPARAM_INFO
	.align		4
.L_13:
        /*0038*/ 	.byte	0x04, 0x17
        /*003a*/ 	.short	(.L_15 - .L_14)
.L_14:
        /*003c*/ 	.word	0x00000000
        /*0040*/ 	.short	0x0000
        /*0042*/ 	.short	0x0000
        /*0044*/ 	.byte	0x00, 0xf5, 0x21, 0x00


	//----- nvinfo : EIATTR_SPARSE_MMA_MASK
	.align		4
.L_15:
        /*0048*/ 	.byte	0x03, 0x50
        /*004a*/ 	.short	0x0000


	//----- nvinfo : EIATTR_MAXREG_COUNT
	.align		4
        /*004c*/ 	.byte	0x03, 0x1b
        /*004e*/ 	.short	0x00ff


	//----- nvinfo : EIATTR_NUM_BARRIERS
	.align		4
        /*0050*/ 	.byte	0x02, 0x4c
        /*0052*/ 	.byte	0x01
	.zero		1


	//----- nvinfo : EIATTR_MERCURY_ISA_VERSION
	.align		4
        /*0054*/ 	.byte	0x03, 0x5f
        /*0056*/ 	.short	0x0101


	//----- nvinfo : EIATTR_VRC_CTA_INIT_COUNT
	.align		4
        /*0058*/ 	.byte	0x02, 0x4a
	.zero		1
	.zero		1


	//----- nvinfo : EIATTR_EXIT_INSTR_OFFSETS
	.align		4
        /*005c*/ 	.byte	0x04, 0x1c
        /*005e*/ 	.short	(.L_17 - .L_16)


	//   ....[0]....
.L_16:
        /*0060*/ 	.word	0x00000080


	//   ....[1]....
        /*0064*/ 	.word	0x00000570


	//   ....[2]....
        /*0068*/ 	.word	0x000005f0


	//----- nvinfo : EIATTR_CRS_STACK_SIZE
	.align		4
.L_17:
        /*006c*/ 	.byte	0x04, 0x1e
        /*006e*/ 	.short	(.L_19 - .L_18)
.L_18:
        /*0070*/ 	.word	0x00000000


	//----- nvinfo : EIATTR_CBANK_PARAM_SIZE
	.align		4
.L_19:
        /*0074*/ 	.byte	0x03, 0x19
        /*0076*/ 	.short	0x0018


	//----- nvinfo : EIATTR_PARAM_CBANK
	.align		4
        /*0078*/ 	.byte	0x04, 0x0a
        /*007a*/ 	.short	(.L_21 - .L_20)
	.align		4
.L_20:
        /*007c*/ 	.word	index@(.nv.constant0._Z6reducePiicS_)
        /*0080*/ 	.short	0x0380
        /*0082*/ 	.short	0x0018


	//----- nvinfo : EIATTR_SW_WAR
	.align		4
.L_21:
        /*0084*/ 	.byte	0x04, 0x36
        /*0086*/ 	.short	(.L_23 - .L_22)
.L_22:
        /*0088*/ 	.word	0x00000008
.L_23:


//--------------------- .nv.callgraph             --------------------------
	.section	.nv.callgraph,"",@"SHT_CUDA_CALLGRAPH"
	.align	4
	.sectionentsize	8
	.align		4
        /*0000*/ 	.word	0x00000000
	.align		4
        /*0004*/ 	.word	0xffffffff
	.align		4
        /*0008*/ 	.word	0x00000000
	.align		4
        /*000c*/ 	.word	0xfffffffe
	.align		4
        /*0010*/ 	.word	0x00000000
	.align		4
        /*0014*/ 	.word	0xfffffffd
	.align		4
        /*0018*/ 	.word	0x00000000
	.align		4
        /*001c*/ 	.word	0xfffffffc


//--------------------- .text._Z6reducePiicS_     --------------------------
	.section	.text._Z6reducePiicS_,"ax",@progbits
	.align	128
        .global         _Z6reducePiicS_
        .type           _Z6reducePiicS_,@function
        .size           _Z6reducePiicS_,(.L_x_14 - _Z6reducePiicS_)
        .other          _Z6reducePiicS_,@"STO_CUDA_ENTRY STV_DEFAULT"
_Z6reducePiicS_:
.text._Z6reducePiicS_:
[----:B------:R-:W-:Y:S01]  /*0000*/  LDC R1, c[0x0][0x37c] ;  /* 0x0000df00ff017b82 */ /* 0x000fe20000000800 */
[----:B------:R-:W0:Y:S01]  /*0010*/  S2R R7, SR_TID.X ;  /* 0x0000000000077919 */ /* 0x000e220000002100 */
[----:B------:R-:W0:Y:S01]  /*0020*/  LDCU UR6, c[0x0][0x360] ;  /* 0x00006c00ff0677ac */ /* 0x000e220008000800 */
[----:B------:R-:W0:Y:S01]  /*0030*/  S2R R6, SR_CTAID.X ;  /* 0x0000000000067919 */ /* 0x000e220000002500 */
[----:B------:R-:W1:Y:S01]  /*0040*/  LDCU UR4, c[0x0][0x388] ;  /* 0x00007100ff0477ac */ /* 0x000e620008000800 */
[----:B0-----:R-:W-:-:S04]  /*0050*/  IMAD R0, R6, UR6, R7 ;  /* 0x0000000606007c24 */ /* 0x001fc8000f8e0207 */
[----:B------:R-:W-:-:S05]  /*0060*/  IMAD.SHL.U32 R5, R0, 0x2, RZ ;  /* 0x0000000200057824 */ /* 0x000fca00078e00ff */
[----:B-1----:R-:W-:-:S13]  /*0070*/  ISETP.GE.AND P0, PT, R5, UR4, PT ;  /* 0x0000000405007c0c */ /* 0x002fda000bf06270 */
[----:B------:R-:W-:Y:S05]  /*0080*/  @P0 EXIT ;  /* 0x000000000000094d */ /* 0x000fea0003800000 */
[----:B------:R-:W-:Y:S01]  /*0090*/  VIADD R0, R5, 0x1 ;  /* 0x0000000105007836 */ /* 0x000fe20000000000 */
[----:B------:R-:W0:Y:S01]  /*00a0*/  LDCU.64 UR8, c[0x0][0x358] ;  /* 0x00006b00ff0877ac */ /* 0x000e220008000a00 */
[----:B------:R-:W-:Y:S03]  /*00b0*/  BSSY.RECONVERGENT B0, `(.L_x_0) ;  /* 0x000001f000007945 */ /* 0x000fe60003800200 */
[----:B------:R-:W-:-:S13]  /*00c0*/  ISETP.NE.AND P0, PT, R0, UR4, PT ;  /* 0x0000000400007c0c */ /* 0x000fda000bf05270 */
[----:B------:R-:W-:Y:S05]  /*00d0*/  @!P0 BRA `(.L_x_1) ;  /* 0x0000000000648947 */ /* 0x000fea0003800000 */
[----:B------:R-:W1:Y:S01]  /*00e0*/  LDC.64 R2, c[0x0][0x380] ;  /* 0x0000e000ff027b82 */ /* 0x000e620000000a00 */
[----:B------:R-:W2:Y:S01]  /*00f0*/  LDCU.U8 UR4, c[0x0][0x38c] ;  /* 0x00007180ff0477ac */ /* 0x000ea20008000000 */
[----:B-1----:R-:W-:-:S05]  /*0100*/  IMAD.WIDE R2, R5, 0x4, R2 ;  /* 0x0000000405027825 */ /* 0x002fca00078e0202 */
[----:B0-----:R0:W5:Y:S04]  /*0110*/  LDG.E R0, desc[UR8][R2.64] ;  /* 0x0000000802007981 */ /* 0x001168000c1e1900 */
[----:B------:R0:W5:Y:S01]  /*0120*/  LDG.E R5, desc[UR8][R2.64+0x4] ;  /* 0x0000040802057981 */ /* 0x000162000c1e1900 */
[----:B--2---:R-:W-:Y:S01]  /*0130*/  UPRMT UR4, UR4, 0x8880, URZ ;  /* 0x0000888004047896 */ /* 0x004fe200080000ff */
[----:B------:R-:W-:-:S03]  /*0140*/  HFMA2 R4, -RZ, RZ, 0, 0 ;  /* 0x00000000ff047431 */ /* 0x000fc600000001ff */
[----:B------:R-:W-:-:S09]  /*0150*/  UISETP.GT.AND UP0, UPT, UR4, 0x6f, UPT ;  /* 0x0000006f0400788c */ /* 0x000fd2000bf04270 */
[----:B0-----:R-:W-:Y:S05]  /*0160*/  BRA.U UP0, `(.L_x_2) ;  /* 0x0000000100207547 */ /* 0x001fea000b800000 */
[----:B------:R-:W-:-:S09]  /*0170*/  UISETP.NE.AND UP0, UPT, UR4, 0x68, UPT ;  /* 0x000000680400788c */ /* 0x000fd2000bf05270 */
[----:B------:R-:W-:Y:S05]  /*0180*/  BRA.U !UP0, `(.L_x_3) ;  /* 0x0000000108107547 */ /* 0x000fea000b800000 */
[----:B------:R-:W-:-:S09]  /*0190*/  UISETP.NE.AND UP0, UPT, UR4, 0x6c, UPT ;  /* 0x0000006c0400788c */ /* 0x000fd2000bf05270 */
[----:B------:R-:W-:Y:S05]  /*01a0*/  BRA.U UP0, `(.L_x_4) ;  /* 0x00000001003c7547 */ /* 0x000fea000b800000 */
[----:B-----5:R-:W-:Y:S01]  /*01b0*/  VIMNMX R4, PT, PT, R0, R5, PT ;  /* 0x0000000500047248 */ /* 0x020fe20003fe0100 */
[----:B------:R-:W-:Y:S06]  /*01c0*/  BRA `(.L_x_4) ;  /* 0x0000000000347947 */ /* 0x000fec0003800000 */
.L_x_3:
[----:B-----5:R-:W-:Y:S01]  /*01d0*/  VIMNMX R4, PT, PT, R0, R5, !PT ;  /* 0x0000000500047248 */ /* 0x020fe20007fe0100 */
[----:B------:R-:W-:Y:S06]  /*01e0*/  BRA `(.L_x_4) ;  /* 0x00000000002c7947 */ /* 0x000fec0003800000 */
.L_x_2:
[----:B------:R-:W-:-:S09]  /*01f0*/  UISETP.NE.AND UP0, UPT, UR4, 0x70, UPT ;  /* 0x000000700400788c */ /* 0x000fd2000bf05270 */
[----:B------:R-:W-:Y:S05]  /*0200*/  BRA.U !UP0, `(.L_x_5) ;  /* 0x0000000108107547 */ /* 0x000fea000b800000 */
[----:B------:R-:W-:-:S09]  /*0210*/  UISETP.NE.AND UP0, UPT, UR4, 0x73, UPT ;  /* 0x000000730400788c */ /* 0x000fd2000bf05270 */
[----:B------:R-:W-:Y:S05]  /*0220*/  BRA.U UP0, `(.L_x_4) ;  /* 0x00000001001c7547 */ /* 0x000fea000b800000 */
[----:B-----5:R-:W-:Y:S01]  /*0230*/  IMAD.IADD R4, R0, 0x1, R5 ;  /* 0x0000000100047824 */ /* 0x020fe200078e0205 */
[----:B------:R-:W-:Y:S06]  /*0240*/  BRA `(.L_x_4) ;  /* 0x0000000000147947 */ /* 0x000fec0003800000 */
.L_x_5:
[----:B-----5:R-:W-:Y:S01]  /*0250*/  IMAD R4, R0, R5, RZ ;  /* 0x0000000500047224 */ /* 0x020fe200078e02ff */
[----:B------:R-:W-:Y:S06]  /*0260*/  BRA `(.L_x_4) ;  /* 0x00000000000c7947 */ /* 0x000fec0003800000 */
.L_x_1:
[----:B------:R-:W1:Y:S02]  /*0270*/  LDC.64 R2, c[0x0][0x380] ;  /* 0x0000e000ff027b82 */ /* 0x000e640000000a00 */
[----:B-1----:R-:W-:-:S05]  /*0280*/  IMAD.WIDE R2, R5, 0x4, R2 ;  /* 0x0000000405027825 */ /* 0x002fca00078e0202 */
[----:B0-----:R0:W5:Y:S02]  /*0290*/  LDG.E R4, desc[UR8][R2.64] ;  /* 0x0000000802047981 */ /* 0x001164000c1e1900 */
.L_x_4:
[----:B------:R-:W-:Y:S05]  /*02a0*/  BSYNC.RECONVERGENT B0 ;  /* 0x0000000000007941 */ /* 0x000fea0003800200 */
.L_x_0:
[----:B------:R-:W1:Y:S01]  /*02b0*/  S2UR UR5, SR_CgaCtaId ;  /* 0x00000000000579c3 */ /* 0x000e620000008800 */
[----:B------:R-:W-:Y:S01]  /*02c0*/  UMOV UR4, 0x400 ;  /* 0x0000040000047882 */ /* 0x000fe20000000000 */
[----:B-----5:R-:W-:Y:S01]  /*02d0*/  IMAD.MOV.U32 R0, RZ, RZ, 0x1 ;  /* 0x00000001ff007424 */ /* 0x020fe200078e00ff */
[----:B------:R-:W2:Y:S01]  /*02e0*/  LDCU.U8 UR7, c[0x0][0x38c] ;  /* 0x00007180ff0777ac */ /* 0x000ea20008000000 */
[----:B-1----:R-:W-:Y:S01]  /*02f0*/  ULEA UR4, UR5, UR4, 0x18 ;  /* 0x0000000405047291 */ /* 0x002fe2000f8ec0ff */
[----:B------:R-:W1:Y:S05]  /*0300*/  LDCU UR5, c[0x0][0x388] ;  /* 0x00007100ff0577ac */ /* 0x000e6a0008000800 */
[----:B0-----:R-:W-:-:S05]  /*0310*/  LEA R3, R7, UR4, 0x2 ;  /* 0x0000000407037c11 */ /* 0x001fca000f8e10ff */
[----:B--2---:R0:W-:Y:S02]  /*0320*/  STS [R3], R4 ;  /* 0x0000000403007388 */ /* 0x0041e40000000800 */
.L_x_12:
[----:B------:R-:W-:Y:S01]  /*0330*/  SHF.L.U32 R5, R0, 0x1, RZ ;  /* 0x0000000100057819 */ /* 0x000fe200000006ff */
[----:B------:R-:W-:Y:S01]  /*0340*/  BAR.SYNC.DEFER_BLOCKING 0x0 ;  /* 0x0000000000007b1d */ /* 0x000fe20000010000 */
[----:B0-----:R-:W-:-:S03]  /*0350*/  IADD3 R4, PT, PT, R7, R0, RZ ;  /* 0x0000000007047210 */ /* 0x001fc60007ffe0ff */
[----:B------:R-:W-:Y:S02]  /*0360*/  VIADD R2, R5, 0xffffffff ;  /* 0xffffffff05027836 */ /* 0x000fe40000000000 */
[----:B------:R-:W-:Y:S03]  /*0370*/  BSSY.RECONVERGENT B0, `(.L_x_6) ;  /* 0x000001b000007945 */ /* 0x000fe60003800200 */
[----:B------:R-:W-:-:S04]  /*0380*/  LOP3.LUT P0, RZ, R2, R7, RZ, 0xc0, !PT ;  /* 0x0000000702ff7212 */ /* 0x000fc8000780c0ff */
[----:B-1----:R-:W-:-:S13]  /*0390*/  ISETP.GE.U32.OR P0, PT, R4, UR5, P0 ;  /* 0x0000000504007c0c */ /* 0x002fda0008706470 */
[----:B--2---:R-:W-:Y:S05]  /*03a0*/  @P0 BRA `(.L_x_7) ;  /* 0x00000000005c0947 */ /* 0x004fea0003800000 */
[----:B------:R-:W-:Y:S01]  /*03b0*/  IMAD R2, R0, 0x4, R3 ;  /* 0x0000000400027824 */ /* 0x000fe200078e0203 */
[----:B------:R-:W-:Y:S01]  /*03c0*/  UPRMT UR4, UR7, 0x8880, URZ ;  /* 0x0000888007047896 */ /* 0x000fe200080000ff */
[----:B------:R0:W1:Y:S01]  /*03d0*/  LDS R0, [R3] ;  /* 0x0000000003007984 */ /* 0x0000620000000800 */
[----:B------:R-:W-:Y:S02]  /*03e0*/  MOV R4, RZ ;  /* 0x000000ff00047202 */ /* 0x000fe40000000f00 */
[----:B------:R-:W-:Y:S01]  /*03f0*/  UISETP.GT.AND UP0, UPT, UR4, 0x6f, UPT ;  /* 0x0000006f0400788c */ /* 0x000fe2000bf04270 */
[----:B------:R0:W2:Y:S08]  /*0400*/  LDS R9, [R2] ;  /* 0x0000000002097984 */ /* 0x0000b00000000800 */
[----:B0-----:R-:W-:Y:S05]  /*0410*/  BRA.U UP0, `(.L_x_8) ;  /* 0x0000000100207547 */ /* 0x001fea000b800000 */
[----:B------:R-:W-:-:S09]  /*0420*/  UISETP.NE.AND UP0, UPT, UR4, 0x68, UPT ;  /* 0x000000680400788c */ /* 0x000fd2000bf05270 */
[----:B------:R-:W-:Y:S05]  /*0430*/  BRA.U !UP0, `(.L_x_9) ;  /* 0x0000000108107547 */ /* 0x000fea000b800000 */
[----:B------:R-:W-:-:S09]  /*0440*/  UISETP.NE.AND UP0, UPT, UR4, 0x6c, UPT ;  /* 0x0000006c0400788c */ /* 0x000fd2000bf05270 */
[----:B------:R-:W-:Y:S05]  /*0450*/  BRA.U UP0, `(.L_x_10) ;  /* 0x00000001002c7547 */ /* 0x000fea000b800000 */
[----:B-12---:R-:W-:Y:S01]  /*0460*/  VIMNMX R4, PT, PT, R0, R9, PT ;  /* 0x0000000900047248 */ /* 0x006fe20003fe0100 */
[----:B------:R-:W-:Y:S06]  /*0470*/  BRA `(.L_x_10) ;  /* 0x0000000000247947 */ /* 0x000fec0003800000 */
.L_x_9:
[----:B-12---:R-:W-:Y:S01]  /*0480*/  VIMNMX R4, PT, PT, R0, R9, !PT ;  /* 0x0000000900047248 */ /* 0x006fe20007fe0100 */
[----:B------:R-:W-:Y:S06]  /*0490*/  BRA `(.L_x_10) ;  /* 0x00000000001c7947 */ /* 0x000fec0003800000 */
.L_x_8:
[----:B------:R-:W-:-:S09]  /*04a0*/  UISETP.NE.AND UP0, UPT, UR4, 0x70, UPT ;  /* 0x000000700400788c */ /* 0x000fd2000bf05270 */
[----:B------:R-:W-:Y:S05]  /*04b0*/  BRA.U !UP0, `(.L_x_11) ;  /* 0x0000000108107547 */ /* 0x000fea000b800000 */
[----:B------:R-:W-:-:S09]  /*04c0*/  UISETP.NE.AND UP0, UPT, UR4, 0x73, UPT ;  /* 0x000000730400788c */ /* 0x000fd2000bf05270 */
[----:B------:R-:W-:Y:S05]  /*04d0*/  BRA.U UP0, `(.L_x_10) ;  /* 0x00000001000c7547 */ /* 0x000fea000b800000 */
[----:B-12---:R-:W-:Y:S01]  /*04e0*/  IMAD.IADD R4, R0, 0x1, R9 ;  /* 0x0000000100047824 */ /* 0x006fe200078e0209 */
[----:B------:R-:W-:Y:S06]  /*04f0*/  BRA `(.L_x_10) ;  /* 0x0000000000047947 */ /* 0x000fec0003800000 */
.L_x_11:
[----:B-12---:R-:W-:-:S07]  /*0500*/  IMAD R4, R0, R9, RZ ;  /* 0x0000000900047224 */ /* 0x006fce00078e02ff */
.L_x_10:
[----:B------:R0:W-:Y:S02]  /*0510*/  STS [R3], R4 ;  /* 0x0000000403007388 */ /* 0x0001e40000000800 */
.L_x_7:
[----:B------:R-:W-:Y:S05]  /*0520*/  BSYNC.RECONVERGENT B0 ;  /* 0x0000000000007941 */ /* 0x000fea0003800200 */
.L_x_6:
[----:B------:R-:W-:Y:S02]  /*0530*/  ISETP.GT.U32.AND P0, PT, R5, UR6, PT ;  /* 0x0000000605007c0c */ /* 0x000fe4000bf04070 */
[----:B-1----:R-:W-:-:S11]  /*0540*/  MOV R0, R5 ;  /* 0x0000000500007202 */ /* 0x002fd60000000f00 */
[----:B------:R-:W-:Y:S05]  /*0550*/  @!P0 BRA `(.L_x_12) ;  /* 0xfffffffc00748947 */ /* 0x000fea000383ffff */
[----:B------:R-:W-:-:S13]  /*0560*/  ISETP.NE.AND P0, PT, R7, RZ, PT ;  /* 0x000000ff0700720c */ /* 0x000fda0003f05270 */
[----:B------:R-:W-:Y:S05]  /*0570*/  @P0 EXIT ;  /* 0x000000000000094d */ /* 0x000fea0003800000 */
[----:B------:R-:W1:Y:S01]  /*0580*/  S2UR UR5, SR_CgaCtaId ;  /* 0x00000000000579c3 */ /* 0x000e620000008800 */
[----:B------:R-:W-:-:S07]  /*0590*/  UMOV UR4, 0x400 ;  /* 0x0000040000047882 */ /* 0x000fce0000000000 */
[----:B0-----:R-:W0:Y:S01]  /*05a0*/  LDC.64 R2, c[0x0][0x390] ;  /* 0x0000e400ff027b82 */ /* 0x001e220000000a00 */
[----:B-1----:R-:W-:Y:S01]  /*05b0*/  ULEA UR4, UR5, UR4, 0x18 ;  /* 0x0000000405047291 */ /* 0x002fe2000f8ec0ff */
[----:B0-----:R-:W-:-:S08]  /*05c0*/  IMAD.WIDE.U32 R2, R6, 0x4, R2 ;  /* 0x0000000406027825 */ /* 0x001fd000078e0002 */
[----:B------:R-:W0:Y:S04]  /*05d0*/  LDS R5, [UR4] ;  /* 0x00000004ff057984 */ /* 0x000e280008000800 */
[----:B0-----:R-:W-:Y:S01]  /*05e0*/  STG.E desc[UR8][R2.64], R5 ;  /* 0x0000000502007986 */ /* 0x001fe2000c101908 */
[----:B------:R-:W-:Y:S05]  /*05f0*/  EXIT ;  /* 0x000000000000794d */ /* 0x000fea0003800000 */
.L_x_13:
[----:B------:R-:W-:-:S00]  /*0600*/  BRA `(.L_x_13) ;  /* 0xfffffffc00fc7947 */ /* 0x000fc0000383ffff */
[----:B------:R-:W-:-:S00]  /*0610*/  NOP ;  /* 0x0000000000007918 */ /* 0x000fc00000000000 */
        /* <DEDUP_REMOVED lines=14> */
.L_x_14:


//--------------------- .nv.shared._Z6reducePiicS_ --------------------------
	.section	.nv.shared._Z6reducePiicS_,"aw",@nobits
	.sectionflags	@""
	.align	4
.nv.shared._Z6reducePiicS_:
	.zero		1280


//--------------------- .nv.shared.reserved.0     --------------------------
	.section	.nv.shared.reserved.0,"aw",@nobits
	.weak		__nv_reservedSMEM_offset_0_alias
	.size		__nv_reservedSMEM_offset_0_alias, 0, 64
	.other		__nv_reservedSMEM_offset_0_alias,@"STO_CUDA_RESERVED_SHARED STV_DEFAULT"
__nv_reservedSMEM_offset_0_alias:
	.zero		0
	.zero		64


//--------------------- .nv.constant0._Z6reducePiicS_ --------------------------
	.section	.nv.constant0._Z6reducePiicS_,"a",@progbits
	.sectionflags	@""
	.align	4
.nv.constant0._Z6reducePiicS_:
	.zero		920


//--------------------- SYMBOLS --------------------------

	.type		.nv.reservedSmem.offset0,@object
	.size		.nv.reservedSmem.offset0,0x4
	.type		.nv.reservedSmem.cap,@object
	.size		.nv.reservedSmem.cap,0x4
